	.headerflags	@"EF_CUDA_TEXMODE_UNIFIED EF_CUDA_64BIT_ADDRESS EF_CUDA_ACCELERATORS EF_CUDA_SM90 EF_CUDA_VIRTUAL_SM(EF_CUDA_SM90)"
	.elftype	@"ET_EXEC"


//--------------------- .nv.info                  --------------------------
	.section	.nv.info,"",@"SHT_CUDA_INFO"
	.align	4


	//----- nvinfo : EIATTR_REGCOUNT
	.align		4
        /*0000*/ 	.byte	0x04, 0x2f
        /*0002*/ 	.short	(.L_1 - .L_0)
	.align		4
.L_0:
        /*0004*/ 	.word	index@(triton_poi_fused_convolution_relu_threshold_backward_25)
        /*0008*/ 	.word	0x0000001c


	//----- nvinfo : EIATTR_MIN_STACK_SIZE
	.align		4
.L_1:
        /*000c*/ 	.byte	0x04, 0x12
        /*000e*/ 	.short	(.L_3 - .L_2)
	.align		4
.L_2:
        /*0010*/ 	.word	index@(triton_poi_fused_convolution_relu_threshold_backward_25)
        /*0014*/ 	.word	0x00000000


	//----- nvinfo : EIATTR_FRAME_SIZE
	.align		4
.L_3:
        /*0018*/ 	.byte	0x04, 0x11
        /*001a*/ 	.short	(.L_5 - .L_4)
	.align		4
.L_4:
        /*001c*/ 	.word	index@(triton_poi_fused_convolution_relu_threshold_backward_25)
        /*0020*/ 	.word	0x00000000


	//----- nvinfo : EIATTR_MIN_STACK_SIZE
	.align		4
.L_5:
        /*0024*/ 	.byte	0x04, 0x12
        /*0026*/ 	.short	(.L_7 - .L_6)
	.align		4
.L_6:
        /*0028*/ 	.word	index@(triton_poi_fused_convolution_relu_threshold_backward_25)
        /*002c*/ 	.word	0x00000000
.L_7:


//--------------------- .nv.info.triton_poi_fused_convolution_relu_threshold_backward_25 --------------------------
	.section	.nv.info.triton_poi_fused_convolution_relu_threshold_backward_25,"",@"SHT_CUDA_INFO"
	.sectionflags	@""
	.align	4


	//----- nvinfo : EIATTR_CUDA_API_VERSION
	.align		4
        /*0000*/ 	.byte	0x04, 0x37
        /*0002*/ 	.short	(.L_9 - .L_8)
.L_8:
        /*0004*/ 	.word	0x0000007c


	//----- nvinfo : EIATTR_KPARAM_INFO
	.align		4
.L_9:
        /*0008*/ 	.byte	0x04, 0x17
        /*000a*/ 	.short	(.L_11 - .L_10)
.L_10:
        /*000c*/ 	.word	0x00000000
        /*0010*/ 	.short	0x0003
        /*0012*/ 	.short	0x0018
        /*0014*/ 	.byte	0x00, 0xf0, 0x11, 0x00


	//----- nvinfo : EIATTR_KPARAM_INFO
	.align		4
.L_11:
        /*0018*/ 	.byte	0x04, 0x17
        /*001a*/ 	.short	(.L_13 - .L_12)
.L_12:
        /*001c*/ 	.word	0x00000000
        /*0020*/ 	.short	0x0002
        /*0022*/ 	.short	0x0010
        /*0024*/ 	.byte	0x00, 0xf4, 0x21, 0x00


	//----- nvinfo : EIATTR_KPARAM_INFO
	.align		4
.L_13:
        /*0028*/ 	.byte	0x04, 0x17
        /*002a*/ 	.short	(.L_15 - .L_14)
.L_14:
        /*002c*/ 	.word	0x00000000
        /*0030*/ 	.short	0x0001
        /*0032*/ 	.short	0x0008
        /*0034*/ 	.byte	0x00, 0xf4, 0x21, 0x00


	//----- nvinfo : EIATTR_KPARAM_INFO
	.align		4
.L_15:
        /*0038*/ 	.byte	0x04, 0x17
        /*003a*/ 	.short	(.L_17 - .L_16)
.L_16:
        /*003c*/ 	.word	0x00000000
        /*0040*/ 	.short	0x0000
        /*0042*/ 	.short	0x0000
        /*0044*/ 	.byte	0x00, 0xf4, 0x21, 0x00


	//----- nvinfo : EIATTR_SPARSE_MMA_MASK
	.align		4
.L_17:
        /*0048*/ 	.byte	0x03, 0x50
        /*004a*/ 	.short	0x0000


	//----- nvinfo : EIATTR_MAXREG_COUNT
	.align		4
        /*004c*/ 	.byte	0x03, 0x1b
        /*004e*/ 	.short	0x00ff


	//----- nvinfo : EIATTR_EXIT_INSTR_OFFSETS
	.align		4
        /*0050*/ 	.byte	0x04, 0x1c
        /*0052*/ 	.short	(.L_19 - .L_18)


	//   ....[0]....
.L_18:
        /*0054*/ 	.word	0x00000540


	//----- nvinfo : EIATTR_REQNTID
	.align		4
.L_19:
        /*0058*/ 	.byte	0x04, 0x10
        /*005a*/ 	.short	(.L_21 - .L_20)
.L_20:
        /*005c*/ 	.word	0x00000080
        /*0060*/ 	.word	0x00000001
        /*0064*/ 	.word	0x00000001


	//----- nvinfo : EIATTR_CBANK_PARAM_SIZE
	.align		4
.L_21:
        /*0068*/ 	.byte	0x03, 0x19
        /*006a*/ 	.short	0x001c


	//----- nvinfo : EIATTR_PARAM_CBANK
	.align		4
        /*006c*/ 	.byte	0x04, 0x0a
        /*006e*/ 	.short	(.L_23 - .L_22)
	.align		4
.L_22:
        /*0070*/ 	.word	index@(.nv.constant0.triton_poi_fused_convolution_relu_threshold_backward_25)
        /*0074*/ 	.short	0x0210
        /*0076*/ 	.short	0x001c


	//----- nvinfo : EIATTR_SW_WAR
	.align		4
.L_23:
        /*0078*/ 	.byte	0x04, 0x36
        /*007a*/ 	.short	(.L_25 - .L_24)
.L_24:
        /*007c*/ 	.word	0x00000008
.L_25:


//--------------------- .nv.callgraph             --------------------------
	.section	.nv.callgraph,"",@"SHT_CUDA_CALLGRAPH"
	.align	4
	.sectionentsize	8
	.align		4
        /*0000*/ 	.word	0x00000000
	.align		4
        /*0004*/ 	.word	0xffffffff
	.align		4
        /*0008*/ 	.word	0x00000000
	.align		4
        /*000c*/ 	.word	0xfffffffe
	.align		4
        /*0010*/ 	.word	0x00000000
	.align		4
        /*0014*/ 	.word	0xfffffffd
	.align		4
        /*0018*/ 	.word	0x00000000
	.align		4
        /*001c*/ 	.word	0xfffffffc


//--------------------- .text.triton_poi_fused_convolution_relu_threshold_backward_25 --------------------------
	.section	.text.triton_poi_fused_convolution_relu_threshold_backward_25,"ax",@progbits
	.sectionflags	@"SHF_BARRIERS=1"
	.align	128
        .global         triton_poi_fused_convolution_relu_threshold_backward_25
        .type           triton_poi_fused_convolution_relu_threshold_backward_25,@function
        .size           triton_poi_fused_convolution_relu_threshold_backward_25,(.L_x_1 - triton_poi_fused_convolution_relu_threshold_backward_25)
        .other          triton_poi_fused_convolution_relu_threshold_backward_25,@"STO_CUDA_ENTRY STV_DEFAULT"
triton_poi_fused_convolution_relu_threshold_backward_25:
.text.triton_poi_fused_convolution_relu_threshold_backward_25:
[----:B------:R-:W-:Y:S01]  /*0000*/  LDC R1, c[0x0][0x28] ;  /* 0x00000a00ff017b82 */ /* 0x000fe20000000800 */
[----:B------:R-:W1:Y:S07]  /*0010*/  S2R R23, SR_TID.X ;  /* 0x0000000000177919 */ /* 0x000e6e0000002100 */
[----:B------:R-:W2:Y:S01]  /*0020*/  LDC.64 R2, c[0x0][0x210] ;  /* 0x00008400ff027b82 */ /* 0x000ea20000000a00 */
[----:B------:R-:W-:Y:S01]  /*0030*/  ULDC.64 UR6, c[0x0][0x208] ;  /* 0x0000820000067ab9 */ /* 0x000fe20000000a00 */
[----:B------:R-:W3:Y:S06]  /*0040*/  S2R R0, SR_CTAID.X ;  /* 0x0000000000007919 */ /* 0x000eec0000002500 */
[----:B------:R-:W4:Y:S08]  /*0050*/  LDC.64 R16, c[0x0][0x218] ;  /* 0x00008600ff107b82 */ /* 0x000f300000000a00 */
[----:B------:R-:W5:Y:S01]  /*0060*/  S2UR UR5, SR_CgaCtaId ;  /* 0x00000000000579c3 */ /* 0x000f620000008800 */
[----:B------:R-:W-:Y:S01]  /*0070*/  UMOV UR4, 0x400 ;  /* 0x0000040000047882 */ /* 0x000fe20000000000 */
[----:B------:R-:W-:Y:S01]  /*0080*/  ULDC.64 UR8, c[0x0][0x220] ;  /* 0x0000880000087ab9 */ /* 0x000fe20000000a00 */
[----:B-1----:R-:W-:Y:S01]  /*0090*/  IMAD.SHL.U32 R13, R23, 0x8, RZ ;  /* 0x00000008170d7824 */ /* 0x002fe200078e00ff */
[----:B----4-:R-:W4:Y:S01]  /*00a0*/  LDG.E R16, desc[UR6][R16.64] ;  /* 0x0000000610107981 */ /* 0x010f22000c1e1900 */
[----:B---3--:R-:W-:-:S03]  /*00b0*/  IMAD.SHL.U32 R0, R0, 0x400, RZ ;  /* 0x0000040000007824 */ /* 0x008fc600078e00ff */
[----:B------:R-:W-:-:S04]  /*00c0*/  LOP3.LUT R13, R13, 0x3f8, RZ, 0xc0, !PT ;  /* 0x000003f80d0d7812 */ /* 0x000fc800078ec0ff */
[----:B------:R-:W-:-:S05]  /*00d0*/  LOP3.LUT R21, R0, R13, RZ, 0xfc, !PT ;  /* 0x0000000d00157212 */ /* 0x000fca00078efcff */
[----:B--2---:R-:W-:-:S05]  /*00e0*/  IMAD.WIDE R14, R21, 0x4, R2 ;  /* 0x00000004150e7825 */ /* 0x004fca00078e0202 */
[----:B------:R-:W4:Y:S04]  /*00f0*/  LDG.E.128 R4, desc[UR6][R14.64] ;  /* 0x000000060e047981 */ /* 0x000f28000c1e1d00 */
[----:B------:R-:W2:Y:S01]  /*0100*/  LDG.E.128 R8, desc[UR6][R14.64+0x10] ;  /* 0x000010060e087981 */ /* 0x000ea2000c1e1d00 */
[----:B-----5:R-:W-:-:S06]  /*0110*/  UPRMT UR4, UR5, 0x654, UR4 ;  /* 0x0000065405047896 */ /* 0x020fcc0008000004 */
[----:B------:R-:W-:Y:S01]  /*0120*/  LEA R20, R13, UR4, 0x2 ;  /* 0x000000040d147c11 */ /* 0x000fe2000f8e10ff */
[----:B------:R-:W-:-:S05]  /*0130*/  IMAD.SHL.U32 R23, R23, 0x4, RZ ;  /* 0x0000000417177824 */ /* 0x000fca00078e00ff */
[----:B------:R-:W-:-:S04]  /*0140*/  LOP3.LUT R23, R23, 0x1fc, RZ, 0xc0, !PT ;  /* 0x000001fc17177812 */ /* 0x000fc800078ec0ff */
[----:B------:R-:W-:Y:S01]  /*0150*/  LEA R22, R23, UR4, 0x2 ;  /* 0x0000000417167c11 */ /* 0x000fe2000f8e10ff */
[----:B------:R-:W-:Y:S01]  /*0160*/  ULDC.64 UR4, c[0x0][0x210] ;  /* 0x0000840000047ab9 */ /* 0x000fe20000000a00 */
[----:B------:R-:W-:Y:S02]  /*0170*/  LOP3.LUT R23, R0, R23, RZ, 0xfc, !PT ;  /* 0x0000001700177212 */ /* 0x000fe400078efcff */
[----:B------:R-:W-:-:S03]  /*0180*/  SHF.R.S32.HI R0, RZ, 0x1f, R0 ;  /* 0x0000001fff007819 */ /* 0x000fc60000011400 */
[----:B------:R-:W-:Y:S01]  /*0190*/  IMAD.WIDE R2, R23, 0x4, R2 ;  /* 0x0000000417027825 */ /* 0x000fe200078e0202 */
[----:B----4-:R-:W-:-:S03]  /*01a0*/  FSETP.GEU.AND P6, PT, R16, -R7, PT ;  /* 0x800000071000720b */ /* 0x010fc60003fce000 */
[--C-:B------:R-:W-:Y:S01]  /*01b0*/  FADD R7, R7, R16.reuse ;  /* 0x0000001007077221 */ /* 0x100fe20000000000 */
[----:B------:R-:W-:Y:S01]  /*01c0*/  FSETP.GEU.AND P5, PT, R16, -R6, PT ;  /* 0x800000061000720b */ /* 0x000fe20003fae000 */
[--C-:B------:R-:W-:Y:S01]  /*01d0*/  FADD R6, R6, R16.reuse ;  /* 0x0000001006067221 */ /* 0x100fe20000000000 */
[C---:B------:R-:W-:Y:S02]  /*01e0*/  FSETP.GEU.AND P4, PT, R16.reuse, -R5, PT ;  /* 0x800000051000720b */ /* 0x040fe40003f8e000 */
[----:B------:R-:W-:Y:S01]  /*01f0*/  FSEL R7, R7, RZ, P6 ;  /* 0x000000ff07077208 */ /* 0x000fe20003000000 */
[--C-:B------:R-:W-:Y:S01]  /*0200*/  FADD R5, R5, R16.reuse ;  /* 0x0000001005057221 */ /* 0x100fe20000000000 */
[----:B------:R-:W-:Y:S01]  /*0210*/  FSETP.GEU.AND P3, PT, R16, -R4, PT ;  /* 0x800000041000720b */ /* 0x000fe20003f6e000 */
[--C-:B------:R-:W-:Y:S01]  /*0220*/  FADD R4, R4, R16.reuse ;  /* 0x0000001004047221 */ /* 0x100fe20000000000 */
[----:B--2---:R-:W-:Y:S01]  /*0230*/  FSETP.GEU.AND P2, PT, R16, -R10, PT ;  /* 0x8000000a1000720b */ /* 0x004fe20003f4e000 */
[--C-:B------:R-:W-:Y:S01]  /*0240*/  FADD R10, R10, R16.reuse ;  /* 0x000000100a0a7221 */ /* 0x100fe20000000000 */
[C---:B------:R-:W-:Y:S01]  /*0250*/  FSETP.GEU.AND P1, PT, R16.reuse, -R9, PT ;  /* 0x800000091000720b */ /* 0x040fe20003f2e000 */
[--C-:B------:R-:W-:Y:S01]  /*0260*/  FADD R9, R9, R16.reuse ;  /* 0x0000001009097221 */ /* 0x100fe20000000000 */
[----:B------:R-:W-:Y:S01]  /*0270*/  FSETP.GEU.AND P0, PT, R16, -R8, PT ;  /* 0x800000081000720b */ /* 0x000fe20003f0e000 */
[--C-:B------:R-:W-:Y:S01]  /*0280*/  FADD R8, R8, R16.reuse ;  /* 0x0000001008087221 */ /* 0x100fe20000000000 */
[----:B------:R-:W-:Y:S01]  /*0290*/  FSETP.GEU.AND P6, PT, R16, -R11, PT ;  /* 0x8000000b1000720b */ /* 0x000fe20003fce000 */
[----:B------:R-:W-:Y:S01]  /*02a0*/  FADD R11, R11, R16 ;  /* 0x000000100b0b7221 */ /* 0x000fe20000000000 */
[----:B------:R-:W-:-:S02]  /*02b0*/  FSEL R6, R6, RZ, P5 ;  /* 0x000000ff06067208 */ /* 0x000fc40002800000 */
[----:B------:R-:W-:Y:S02]  /*02c0*/  FSEL R5, R5, RZ, P4 ;  /* 0x000000ff05057208 */ /* 0x000fe40002000000 */
[----:B------:R-:W-:Y:S02]  /*02d0*/  FSEL R4, R4, RZ, P3 ;  /* 0x000000ff04047208 */ /* 0x000fe40001800000 */
[----:B------:R-:W-:Y:S02]  /*02e0*/  FSEL R10, R10, RZ, P2 ;  /* 0x000000ff0a0a7208 */ /* 0x000fe40001000000 */
[----:B------:R-:W-:Y:S02]  /*02f0*/  FSEL R9, R9, RZ, P1 ;  /* 0x000000ff09097208 */ /* 0x000fe40000800000 */
[----:B------:R-:W-:Y:S02]  /*0300*/  FSEL R11, R11, RZ, P6 ;  /* 0x000000ff0b0b7208 */ /* 0x000fe40003000000 */
[----:B------:R-:W-:Y:S01]  /*0310*/  FSEL R8, R8, RZ, P0 ;  /* 0x000000ff08087208 */ /* 0x000fe20000000000 */
[----:B------:R1:W-:Y:S04]  /*0320*/  STS.128 [R20], R4 ;  /* 0x0000000414007388 */ /* 0x0003e80000000c00 */
[----:B------:R2:W-:Y:S01]  /*0330*/  STS.128 [R20+0x10], R8 ;  /* 0x0000100814007388 */ /* 0x0005e20000000c00 */
[----:B------:R-:W-:Y:S01]  /*0340*/  BAR.SYNC.DEFER_BLOCKING 0x0 ;  /* 0x0000000000007b1d */ /* 0x000fe20000010000 */
[----:B------:R-:W-:-:S02]  /*0350*/  FSETP.GTU.AND P2, PT, R6, RZ, PT ;  /* 0x000000ff0600720b */ /* 0x000fc40003f4c000 */
[----:B------:R-:W-:Y:S02]  /*0360*/  FSETP.GTU.AND P1, PT, R5, RZ, PT ;  /* 0x000000ff0500720b */ /* 0x000fe40003f2c000 */
[----:B------:R-:W-:Y:S01]  /*0370*/  SEL R25, RZ, 0x1, P2 ;  /* 0x00000001ff197807 */ /* 0x000fe20001000000 */
[----:B------:R-:W3:Y:S04]  /*0380*/  LDS.128 R12, [R22] ;  /* 0x00000000160c7984 */ /* 0x000ee80000000c00 */
[----:B------:R-:W4:Y:S01]  /*0390*/  LDS.128 R16, [R22+0x800] ;  /* 0x0008000016107984 */ /* 0x000f220000000c00 */
[----:B------:R-:W-:Y:S02]  /*03a0*/  FSETP.GTU.AND P0, PT, R4, RZ, PT ;  /* 0x000000ff0400720b */ /* 0x000fe40003f0c000 */
[----:B------:R-:W-:-:S02]  /*03b0*/  FSETP.GTU.AND P4, PT, R10, RZ, PT ;  /* 0x000000ff0a00720b */ /* 0x000fc40003f8c000 */
[----:B------:R-:W-:Y:S02]  /*03c0*/  FSETP.GTU.AND P2, PT, R11, RZ, PT ;  /* 0x000000ff0b00720b */ /* 0x000fe40003f4c000 */
[----:B------:R-:W-:Y:S02]  /*03d0*/  FSETP.GTU.AND P3, PT, R7, RZ, PT ;  /* 0x000000ff0700720b */ /* 0x000fe40003f6c000 */
[----:B-1----:R-:W-:Y:S02]  /*03e0*/  SEL R5, RZ, 0x1, P1 ;  /* 0x00000001ff057807 */ /* 0x002fe40000800000 */
[----:B------:R-:W-:Y:S02]  /*03f0*/  SEL R6, RZ, 0x1, P0 ;  /* 0x00000001ff067807 */ /* 0x000fe40000000000 */
[----:B--2---:R-:W-:Y:S02]  /*0400*/  SEL R10, RZ, 0x1, P4 ;  /* 0x00000001ff0a7807 */ /* 0x004fe40002000000 */
[----:B------:R-:W-:-:S02]  /*0410*/  SEL R7, RZ, 0x1, P2 ;  /* 0x00000001ff077807 */ /* 0x000fc40001000000 */
[----:B------:R-:W-:Y:S02]  /*0420*/  FSETP.GTU.AND P1, PT, R9, RZ, PT ;  /* 0x000000ff0900720b */ /* 0x000fe40003f2c000 */
[----:B------:R-:W-:Y:S02]  /*0430*/  FSETP.GTU.AND P0, PT, R8, RZ, PT ;  /* 0x000000ff0800720b */ /* 0x000fe40003f0c000 */
[----:B------:R-:W-:Y:S02]  /*0440*/  SEL R4, RZ, 0x1, P3 ;  /* 0x00000001ff047807 */ /* 0x000fe40001800000 */
[----:B------:R-:W-:Y:S02]  /*0450*/  PRMT R10, R10, 0x3340, R7 ;  /* 0x000033400a0a7816 */ /* 0x000fe40000000007 */
[----:B------:R-:W-:Y:S02]  /*0460*/  SEL R7, RZ, 0x1, P1 ;  /* 0x00000001ff077807 */ /* 0x000fe40000800000 */
[----:B------:R-:W-:-:S02]  /*0470*/  SEL R20, RZ, 0x1, P0 ;  /* 0x00000001ff147807 */ /* 0x000fc40000000000 */
[----:B------:R-:W-:Y:S02]  /*0480*/  PRMT R5, R6, 0x3340, R5 ;  /* 0x0000334006057816 */ /* 0x000fe40000000005 */
[----:B------:R-:W-:Y:S02]  /*0490*/  PRMT R4, R25, 0x3340, R4 ;  /* 0x0000334019047816 */ /* 0x000fe40000000004 */
[C---:B------:R-:W-:Y:S02]  /*04a0*/  LEA R6, P0, R23.reuse, UR4, 0x2 ;  /* 0x0000000417067c11 */ /* 0x040fe4000f8010ff */
[----:B------:R-:W-:Y:S02]  /*04b0*/  IADD3 R8, P1, R21, UR8, RZ ;  /* 0x0000000815087c10 */ /* 0x000fe4000ff3e0ff */
[----:B------:R-:W-:Y:S02]  /*04c0*/  PRMT R11, R20, 0x3340, R7 ;  /* 0x00003340140b7816 */ /* 0x000fe40000000007 */
[----:B------:R-:W-:-:S02]  /*04d0*/  LEA.HI.X R7, R23, UR5, R0, 0x2, P0 ;  /* 0x0000000517077c11 */ /* 0x000fc400080f1400 */
[----:B------:R-:W-:Y:S02]  /*04e0*/  PRMT R4, R5, 0x5410, R4 ;  /* 0x0000541005047816 */ /* 0x000fe40000000004 */
[----:B------:R-:W-:Y:S02]  /*04f0*/  LEA.HI.X.SX32 R9, R21, UR9, 0x1, P1 ;  /* 0x0000000915097c11 */ /* 0x000fe400088f0eff */
[----:B------:R-:W-:Y:S01]  /*0500*/  PRMT R5, R11, 0x5410, R10 ;  /* 0x000054100b057816 */ /* 0x000fe2000000000a */
[----:B---3--:R-:W-:Y:S04]  /*0510*/  STG.E.128 desc[UR6][R2.64], R12 ;  /* 0x0000000c02007986 */ /* 0x008fe8000c101d06 */
[----:B----4-:R-:W-:Y:S04]  /*0520*/  STG.E.128 desc[UR6][R6.64+0x800], R16 ;  /* 0x0008001006007986 */ /* 0x010fe8000c101d06 */
[----:B------:R-:W-:Y:S01]  /*0530*/  STG.E.64 desc[UR6][R8.64], R4 ;  /* 0x0000000408007986 */ /* 0x000fe2000c101b06 */
[----:B------:R-:W-:Y:S05]  /*0540*/  EXIT ;  /* 0x000000000000794d */ /* 0x000fea0003800000 */
.L_x_0:
[----:B------:R-:W-:-:S00]  /*0550*/  BRA `(.L_x_0) ;  /* 0xfffffffc00fc7947 */ /* 0x000fc0000383ffff */
[----:B------:R-:W-:-:S00]  /*0560*/  NOP ;  /* 0x0000000000007918 */ /* 0x000fc00000000000 */
        /* <DEDUP_REMOVED lines=9> */
.L_x_1:


//--------------------- .nv.shared.triton_poi_fused_convolution_relu_threshold_backward_25 --------------------------
	.section	.nv.shared.triton_poi_fused_convolution_relu_threshold_backward_25,"aw",@nobits
	.sectionflags	@""
	.align	16
	.zero		1024


//--------------------- .nv.constant0.triton_poi_fused_convolution_relu_threshold_backward_25 --------------------------
	.section	.nv.constant0.triton_poi_fused_convolution_relu_threshold_backward_25,"a",@progbits
	.sectionflags	@""
	.align	4
.nv.constant0.triton_poi_fused_convolution_relu_threshold_backward_25:
	.zero		556
